//
// Generated by NVIDIA NVVM Compiler
//
// Compiler Build ID: CL-36424714
// Cuda compilation tools, release 13.0, V13.0.88
// Based on NVVM 20.0.0
//

.version 9.0
.target sm_100
.address_size 64

	// .globl	_Z9reduce_v4ILi128EEvPfS0_
// _ZZ9reduce_v4ILi128EEvPfS0_E4smem has been demoted

.visible .entry _Z9reduce_v4ILi128EEvPfS0_(
	.param .u64 .ptr .align 1 _Z9reduce_v4ILi128EEvPfS0__param_0,
	.param .u64 .ptr .align 1 _Z9reduce_v4ILi128EEvPfS0__param_1
)
{
	.reg .pred 	%p<7>;
	.reg .b32 	%r<14>;
	.reg .b32 	%f<23>;
	.reg .b64 	%rd<11>;
	// demoted variable
	.shared .align 4 .b8 _ZZ9reduce_v4ILi128EEvPfS0_E4smem[512];
	ld.param.u64 	%rd2, [_Z9reduce_v4ILi128EEvPfS0__param_0];
	ld.param.u64 	%rd1, [_Z9reduce_v4ILi128EEvPfS0__param_1];
	cvta.to.global.u64 	%rd3, %rd2;
	mov.u32 	%r1, %tid.x;
	mov.u32 	%r2, %ntid.x;
	mov.u32 	%r3, %ctaid.x;
	mad.lo.s32 	%r7, %r2, %r3, %r1;
	mul.wide.u32 	%rd4, %r7, 4;
	add.s64 	%rd5, %rd3, %rd4;
	ld.global.f32 	%f4, [%rd5];
	add.s32 	%r8, %r7, 128;
	mul.wide.u32 	%rd6, %r8, 4;
	add.s64 	%rd7, %rd3, %rd6;
	ld.global.f32 	%f5, [%rd7];
	add.f32 	%f6, %f4, %f5;
	shl.b32 	%r9, %r1, 2;
	mov.u32 	%r10, _ZZ9reduce_v4ILi128EEvPfS0_E4smem;
	add.s32 	%r4, %r10, %r9;
	st.shared.f32 	[%r4], %f6;
	bar.sync 	0;
	setp.lt.u32 	%p1, %r2, 66;
	@%p1 bra 	$L__BB0_5;
	mov.u32 	%r13, %r2;
$L__BB0_2:
	shr.u32 	%r6, %r13, 1;
	setp.ge.u32 	%p2, %r1, %r6;
	@%p2 bra 	$L__BB0_4;
	shl.b32 	%r11, %r6, 2;
	add.s32 	%r12, %r4, %r11;
	ld.shared.f32 	%f7, [%r12];
	ld.shared.f32 	%f8, [%r4];
	add.f32 	%f9, %f7, %f8;
	st.shared.f32 	[%r4], %f9;
$L__BB0_4:
	bar.sync 	0;
	setp.gt.u32 	%p3, %r13, 131;
	mov.u32 	%r13, %r6;
	@%p3 bra 	$L__BB0_2;
$L__BB0_5:
	setp.gt.u32 	%p4, %r1, 31;
	@%p4 bra 	$L__BB0_10;
	ld.volatile.shared.f32 	%f22, [%r4];
	setp.lt.u32 	%p5, %r2, 64;
	@%p5 bra 	$L__BB0_8;
	ld.volatile.shared.f32 	%f10, [%r4+128];
	add.f32 	%f22, %f22, %f10;
	bar.warp.sync 	-1;
	st.volatile.shared.f32 	[%r4], %f22;
	bar.warp.sync 	-1;
$L__BB0_8:
	ld.volatile.shared.f32 	%f11, [%r4+64];
	add.f32 	%f12, %f22, %f11;
	bar.warp.sync 	-1;
	st.volatile.shared.f32 	[%r4], %f12;
	bar.warp.sync 	-1;
	ld.volatile.shared.f32 	%f13, [%r4+32];
	add.f32 	%f14, %f12, %f13;
	bar.warp.sync 	-1;
	st.volatile.shared.f32 	[%r4], %f14;
	bar.warp.sync 	-1;
	ld.volatile.shared.f32 	%f15, [%r4+16];
	add.f32 	%f16, %f14, %f15;
	bar.warp.sync 	-1;
	st.volatile.shared.f32 	[%r4], %f16;
	bar.warp.sync 	-1;
	ld.volatile.shared.f32 	%f17, [%r4+8];
	add.f32 	%f18, %f16, %f17;
	bar.warp.sync 	-1;
	st.volatile.shared.f32 	[%r4], %f18;
	bar.warp.sync 	-1;
	ld.volatile.shared.f32 	%f19, [%r4+4];
	add.f32 	%f20, %f18, %f19;
	bar.warp.sync 	-1;
	st.volatile.shared.f32 	[%r4], %f20;
	bar.warp.sync 	-1;
	setp.ne.s32 	%p6, %r1, 0;
	@%p6 bra 	$L__BB0_10;
	ld.shared.f32 	%f21, [_ZZ9reduce_v4ILi128EEvPfS0_E4smem];
	cvta.to.global.u64 	%rd8, %rd1;
	mul.wide.u32 	%rd9, %r3, 4;
	add.s64 	%rd10, %rd8, %rd9;
	st.global.f32 	[%rd10], %f21;
$L__BB0_10:
	ret;

}


// ===== COMPILED SASS (sm_100) =====

	.target	sm_100

	.elftype	@"ET_EXEC"


//--------------------- .note.nv.tkinfo           --------------------------
	.section	.note.nv.tkinfo,"",@"SHT_NOTE"
	.sectionflags	@"SHF_NOTE_NV_TKINFO"
	.tkinfo
        /*0018*/ 	.word	0x00000002
        /*0030*/ 	.string	""
        /*0030*/ 	.string	"ptxas"
        /*0030*/ 	.string	"Cuda compilation tools, release 13.0, V13.0.88"
        /*0030*/ 	.string	"Build cuda_13.0.r13.0/compiler.36424714_0"
        /*0030*/ 	.string	"-arch sm_100 -m 64 "



//--------------------- .note.nv.cuinfo           --------------------------
	.section	.note.nv.cuinfo,"",@"SHT_NOTE"
	.sectionflags	@"SHF_NOTE_NV_CUINFO"
        /*0018*/ 	.short	0x0002
        /*001a*/ 	.short	0x0064
        /*001c*/ 	.short	0x0082
	.zero		2


//--------------------- .nv.info                  --------------------------
	.section	.nv.info,"",@"SHT_CUDA_INFO"
	.align	4


	//----- nvinfo : EIATTR_REGCOUNT
	.align		4
        /*0000*/ 	.byte	0x04, 0x2f
        /*0002*/ 	.short	(.L_1 - .L_0)
	.align		4
.L_0:
        /*0004*/ 	.word	index@(_Z9reduce_v4ILi128EEvPfS0_)
        /*0008*/ 	.word	0x0000000d


	//----- nvinfo : EIATTR_FRAME_SIZE
	.align		4
.L_1:
        /*000c*/ 	.byte	0x04, 0x11
        /*000e*/ 	.short	(.L_3 - .L_2)
	.align		4
.L_2:
        /*0010*/ 	.word	index@(_Z9reduce_v4ILi128EEvPfS0_)
        /*0014*/ 	.word	0x00000000


	//----- nvinfo : EIATTR_MIN_STACK_SIZE
	.align		4
.L_3:
        /*0018*/ 	.byte	0x04, 0x12
        /*001a*/ 	.short	(.L_5 - .L_4)
	.align		4
.L_4:
        /*001c*/ 	.word	index@(_Z9reduce_v4ILi128EEvPfS0_)
        /*0020*/ 	.word	0x00000000
.L_5:


//--------------------- .nv.compat                --------------------------
	.section	.nv.compat,"",@"SHT_CUDA_COMPAT_INFO"
	.align	4
        /*0000*/ 	.byte	0x02, 0x09, 0x00, 0x00, 0x02, 0x02, 0x01, 0x00, 0x02, 0x05, 0x05, 0x00, 0x03, 0x07, 0x01, 0x01
        /*0010*/ 	.byte	0x02, 0x03, 0x00, 0x00, 0x02, 0x06, 0x01, 0x00, 0x04, 0x0b, 0x08, 0x00, 0x09, 0x00, 0x00, 0x00
        /*0020*/ 	.byte	0x00, 0x00, 0x00, 0x00


//--------------------- .nv.info._Z9reduce_v4ILi128EEvPfS0_ --------------------------
	.section	.nv.info._Z9reduce_v4ILi128EEvPfS0_,"",@"SHT_CUDA_INFO"
	.sectionflags	@""
	.align	4


	//----- nvinfo : EIATTR_CUDA_API_VERSION
	.align		4
        /*0000*/ 	.byte	0x04, 0x37
        /*0002*/ 	.short	(.L_7 - .L_6)
.L_6:
        /*0004*/ 	.word	0x00000082


	//----- nvinfo : EIATTR_KPARAM_INFO
	.align		4
.L_7:
        /*0008*/ 	.byte	0x04, 0x17
        /*000a*/ 	.short	(.L_9 - .L_8)
.L_8:
        /*000c*/ 	.word	0x00000000
        /*0010*/ 	.short	0x0001
        /*0012*/ 	.short	0x0008
        /*0014*/ 	.byte	0x00, 0xf5, 0x21, 0x00


	//----- nvinfo : EIATTR_KPARAM_INFO
	.align		4
.L_9:
        /*0018*/ 	.byte	0x04, 0x17
        /*001a*/ 	.short	(.L_11 - .L_10)
.L_10:
        /*001c*/ 	.word	0x00000000
        /*0020*/ 	.short	0x0000
        /*0022*/ 	.short	0x0000
        /*0024*/ 	.byte	0x00, 0xf5, 0x21, 0x00


	//----- nvinfo : EIATTR_SPARSE_MMA_MASK
	.align		4
.L_11:
        /*0028*/ 	.byte	0x03, 0x50
        /*002a*/ 	.short	0x0000


	//----- nvinfo : EIATTR_MAXREG_COUNT
	.align		4
        /*002c*/ 	.byte	0x03, 0x1b
        /*002e*/ 	.short	0x00ff


	//----- nvinfo : EIATTR_NUM_BARRIERS
	.align		4
        /*0030*/ 	.byte	0x02, 0x4c
        /*0032*/ 	.byte	0x01
	.zero		1


	//----- nvinfo : EIATTR_MERCURY_ISA_VERSION
	.align		4
        /*0034*/ 	.byte	0x03, 0x5f
        /*0036*/ 	.short	0x0101


	//----- nvinfo : EIATTR_COOP_GROUP_MASK_REGIDS
	.align		4
        /*0038*/ 	.byte	0x04, 0x29
        /*003a*/ 	.short	(.L_13 - .L_12)


	//   ....[0]....
.L_12:
        /*003c*/ 	.word	0xffffffff


	//   ....[1]....
        /*0040*/ 	.word	0xffffffff


	//   ....[2]....
        /*0044*/ 	.word	0xffffffff


	//   ....[3]....
        /*0048*/ 	.word	0xffffffff


	//   ....[4]....
        /*004c*/ 	.word	0xffffffff


	//   ....[5]....
        /*0050*/ 	.word	0xffffffff


	//   ....[6]....
        /*0054*/ 	.word	0xffffffff


	//   ....[7]....
        /*0058*/ 	.word	0xffffffff


	//   ....[8]....
        /*005c*/ 	.word	0xffffffff


	//   ....[9]....
        /*0060*/ 	.word	0xffffffff


	//   ....[10]....
        /*0064*/ 	.word	0xffffffff


	//   ....[11]....
        /*0068*/ 	.word	0xffffffff


	//----- nvinfo : EIATTR_COOP_GROUP_INSTR_OFFSETS
	.align		4
.L_13:
        /*006c*/ 	.byte	0x04, 0x28
        /*006e*/ 	.short	(.L_15 - .L_14)


	//   ....[0]....
.L_14:
        /*0070*/ 	.word	0x00000270


	//   ....[1]....
        /*0074*/ 	.word	0x00000290


	//   ....[2]....
        /*0078*/ 	.word	0x000002d0


	//   ....[3]....
        /*007c*/ 	.word	0x000002f0


	//   ....[4]....
        /*0080*/ 	.word	0x00000320


	//   ....[5]....
        /*0084*/ 	.word	0x00000340


	//   ....[6]....
        /*0088*/ 	.word	0x00000370


	//   ....[7]....
        /*008c*/ 	.word	0x00000390


	//   ....[8]....
        /*0090*/ 	.word	0x000003c0


	//   ....[9]....
        /*0094*/ 	.word	0x000003e0


	//   ....[10]....
        /*0098*/ 	.word	0x00000410


	//   ....[11]....
        /*009c*/ 	.word	0x00000430


	//----- nvinfo : EIATTR_VRC_CTA_INIT_COUNT
	.align		4
.L_15:
        /*00a0*/ 	.byte	0x02, 0x4a
	.zero		1
	.zero		1


	//----- nvinfo : EIATTR_EXIT_INSTR_OFFSETS
	.align		4
        /*00a4*/ 	.byte	0x04, 0x1c
        /*00a6*/ 	.short	(.L_17 - .L_16)


	//   ....[0]....
.L_16:
        /*00a8*/ 	.word	0x00000220


	//   ....[1]....
        /*00ac*/ 	.word	0x00000440


	//   ....[2]....
        /*00b0*/ 	.word	0x000004c0


	//----- nvinfo : EIATTR_CBANK_PARAM_SIZE
	.align		4
.L_17:
        /*00b4*/ 	.byte	0x03, 0x19
        /*00b6*/ 	.short	0x0010


	//----- nvinfo : EIATTR_PARAM_CBANK
	.align		4
        /*00b8*/ 	.byte	0x04, 0x0a
        /*00ba*/ 	.short	(.L_19 - .L_18)
	.align		4
.L_18:
        /*00bc*/ 	.word	index@(.nv.constant0._Z9reduce_v4ILi128EEvPfS0_)
        /*00c0*/ 	.short	0x0380
        /*00c2*/ 	.short	0x0010


	//----- nvinfo : EIATTR_SW_WAR
	.align		4
.L_19:
        /*00c4*/ 	.byte	0x04, 0x36
        /*00c6*/ 	.short	(.L_21 - .L_20)
.L_20:
        /*00c8*/ 	.word	0x00000008
.L_21:


//--------------------- .nv.callgraph             --------------------------
	.section	.nv.callgraph,"",@"SHT_CUDA_CALLGRAPH"
	.align	4
	.sectionentsize	8
	.align		4
        /*0000*/ 	.word	0x00000000
	.align		4
        /*0004*/ 	.word	0xffffffff
	.align		4
        /*0008*/ 	.word	0x00000000
	.align		4
        /*000c*/ 	.word	0xfffffffe
	.align		4
        /*0010*/ 	.word	0x00000000
	.align		4
        /*0014*/ 	.word	0xfffffffd
	.align		4
        /*0018*/ 	.word	0x00000000
	.align		4
        /*001c*/ 	.word	0xfffffffc


//--------------------- .text._Z9reduce_v4ILi128EEvPfS0_ --------------------------
	.section	.text._Z9reduce_v4ILi128EEvPfS0_,"ax",@progbits
	.align	128
        .global         _Z9reduce_v4ILi128EEvPfS0_
        .type           _Z9reduce_v4ILi128EEvPfS0_,@function
        .size           _Z9reduce_v4ILi128EEvPfS0_,(.L_x_3 - _Z9reduce_v4ILi128EEvPfS0_)
        .other          _Z9reduce_v4ILi128EEvPfS0_,@"STO_CUDA_ENTRY STV_DEFAULT"
_Z9reduce_v4ILi128EEvPfS0_:
.text._Z9reduce_v4ILi128EEvPfS0_:
[----:B------:R-:W-:Y:S01]  /*0000*/  LDC R1, c[0x0][0x37c] ;  /* 0x0000df00ff017b82 */ /* 0x000fe20000000800 */
[----:B------:R-:W0:Y:S07]  /*0010*/  S2R R3, SR_TID.X ;  /* 0x0000000000037919 */ /* 0x000e2e0000002100 */
[----:B------:R-:W0:Y:S01]  /*0020*/  LDC R8, c[0x0][0x360] ;  /* 0x0000d800ff087b82 */ /* 0x000e220000000800 */
[----:B------:R-:W1:Y:S01]  /*0030*/  LDCU.64 UR6, c[0x0][0x358] ;  /* 0x00006b00ff0677ac */ /* 0x000e620008000a00 */
[----:B------:R-:W0:Y:S06]  /*0040*/  S2R R0, SR_CTAID.X ;  /* 0x0000000000007919 */ /* 0x000e2c0000002500 */
[----:B------:R-:W2:Y:S01]  /*0050*/  LDC.64 R6, c[0x0][0x380] ;  /* 0x0000e000ff067b82 */ /* 0x000ea20000000a00 */
[----:B0-----:R-:W-:-:S05]  /*0060*/  IMAD R5, R8, R0, R3 ;  /* 0x0000000008057224 */ /* 0x001fca00078e0203 */
[C---:B------:R-:W-:Y:S01]  /*0070*/  IADD3 R9, PT, PT, R5.reuse, 0x80, RZ ;  /* 0x0000008005097810 */ /* 0x040fe20007ffe0ff */
[----:B--2---:R-:W-:-:S04]  /*0080*/  IMAD.WIDE.U32 R4, R5, 0x4, R6 ;  /* 0x0000000405047825 */ /* 0x004fc800078e0006 */
[----:B------:R-:W-:Y:S02]  /*0090*/  IMAD.WIDE.U32 R6, R9, 0x4, R6 ;  /* 0x0000000409067825 */ /* 0x000fe400078e0006 */
[----:B-1----:R-:W2:Y:S04]  /*00a0*/  LDG.E R4, desc[UR6][R4.64] ;  /* 0x0000000604047981 */ /* 0x002ea8000c1e1900 */
[----:B------:R-:W2:Y:S01]  /*00b0*/  LDG.E R7, desc[UR6][R6.64] ;  /* 0x0000000606077981 */ /* 0x000ea2000c1e1900 */
[----:B------:R-:W0:Y:S01]  /*00c0*/  S2UR UR5, SR_CgaCtaId ;  /* 0x00000000000579c3 */ /* 0x000e220000008800 */
[----:B------:R-:W-:Y:S01]  /*00d0*/  UMOV UR4, 0x400 ;  /* 0x0000040000047882 */ /* 0x000fe20000000000 */
[----:B------:R-:W-:Y:S02]  /*00e0*/  ISETP.GE.U32.AND P1, PT, R8, 0x42, PT ;  /* 0x000000420800780c */ /* 0x000fe40003f26070 */
[----:B------:R-:W-:Y:S01]  /*00f0*/  ISETP.GT.U32.AND P0, PT, R3, 0x1f, PT ;  /* 0x0000001f0300780c */ /* 0x000fe20003f04070 */
[----:B0-----:R-:W-:-:S06]  /*0100*/  ULEA UR4, UR5, UR4, 0x18 ;  /* 0x0000000405047291 */ /* 0x001fcc000f8ec0ff */
[----:B------:R-:W-:Y:S01]  /*0110*/  LEA R9, R3, UR4, 0x2 ;  /* 0x0000000403097c11 */ /* 0x000fe2000f8e10ff */
[----:B--2---:R-:W-:-:S05]  /*0120*/  FADD R2, R4, R7 ;  /* 0x0000000704027221 */ /* 0x004fca0000000000 */
[----:B------:R0:W-:Y:S01]  /*0130*/  STS [R9], R2 ;  /* 0x0000000209007388 */ /* 0x0001e20000000800 */
[----:B------:R-:W-:Y:S06]  /*0140*/  BAR.SYNC.DEFER_BLOCKING 0x0 ;  /* 0x0000000000007b1d */ /* 0x000fec0000010000 */
[----:B------:R-:W-:Y:S05]  /*0150*/  @!P1 BRA `(.L_x_0) ;  /* 0x0000000000309947 */ /* 0x000fea0003800000 */
[----:B0-----:R-:W-:-:S07]  /*0160*/  MOV R2, R8 ;  /* 0x0000000800027202 */ /* 0x001fce0000000f00 */
.L_x_1:
[----:B------:R-:W-:-:S04]  /*0170*/  SHF.R.U32.HI R10, RZ, 0x1, R2 ;  /* 0x00000001ff0a7819 */ /* 0x000fc80000011602 */
[----:B------:R-:W-:-:S13]  /*0180*/  ISETP.GE.U32.AND P1, PT, R3, R10, PT ;  /* 0x0000000a0300720c */ /* 0x000fda0003f26070 */
[----:B------:R-:W-:Y:S01]  /*0190*/  @!P1 LEA R4, R10, R9, 0x2 ;  /* 0x000000090a049211 */ /* 0x000fe200078e10ff */
[----:B------:R-:W-:Y:S05]  /*01a0*/  @!P1 LDS R5, [R9] ;  /* 0x0000000009059984 */ /* 0x000fea0000000800 */
[----:B------:R-:W0:Y:S02]  /*01b0*/  @!P1 LDS R4, [R4] ;  /* 0x0000000004049984 */ /* 0x000e240000000800 */
[----:B0-----:R-:W-:-:S05]  /*01c0*/  @!P1 FADD R6, R4, R5 ;  /* 0x0000000504069221 */ /* 0x001fca0000000000 */
[----:B------:R1:W-:Y:S01]  /*01d0*/  @!P1 STS [R9], R6 ;  /* 0x0000000609009388 */ /* 0x0003e20000000800 */
[----:B------:R-:W-:Y:S01]  /*01e0*/  BAR.SYNC.DEFER_BLOCKING 0x0 ;  /* 0x0000000000007b1d */ /* 0x000fe20000010000 */
[----:B------:R-:W-:Y:S02]  /*01f0*/  ISETP.GT.U32.AND P1, PT, R2, 0x83, PT ;  /* 0x000000830200780c */ /* 0x000fe40003f24070 */
[----:B------:R-:W-:-:S11]  /*0200*/  MOV R2, R10 ;  /* 0x0000000a00027202 */ /* 0x000fd60000000f00 */
[----:B-1----:R-:W-:Y:S05]  /*0210*/  @P1 BRA `(.L_x_1) ;  /* 0xfffffffc00d41947 */ /* 0x002fea000383ffff */
.L_x_0:
[----:B------:R-:W-:Y:S05]  /*0220*/  @P0 EXIT ;  /* 0x000000000000094d */ /* 0x000fea0003800000 */
[----:B------:R-:W-:Y:S01]  /*0230*/  ISETP.GE.U32.AND P0, PT, R8, 0x40, PT ;  /* 0x000000400800780c */ /* 0x000fe20003f06070 */
[----:B0-----:R-:W-:-:S12]  /*0240*/  LDS R2, [R9] ;  /* 0x0000000009027984 */ /* 0x001fd80000000800 */
[----:B------:R-:W0:Y:S02]  /*0250*/  @P0 LDS R5, [R9+0x80] ;  /* 0x0000800009050984 */ /* 0x000e240000000800 */
[----:B0-----:R-:W-:Y:S01]  /*0260*/  @P0 FADD R2, R2, R5 ;  /* 0x0000000502020221 */ /* 0x001fe20000000000 */
[----:B------:R-:W-:-:S04]  /*0270*/  @P0 NOP ;  /* 0x0000000000000918 */ /* 0x000fc80000000000 */
[----:B------:R-:W-:Y:S01]  /*0280*/  @P0 STS [R9], R2 ;  /* 0x0000000209000388 */ /* 0x000fe20000000800 */
[----:B------:R-:W-:-:S03]  /*0290*/  @P0 NOP ;  /* 0x0000000000000918 */ /* 0x000fc60000000000 */
[----:B------:R-:W0:Y:S01]  /*02a0*/  LDS R5, [R9+0x40] ;  /* 0x0000400009057984 */ /* 0x000e220000000800 */
[----:B------:R-:W-:Y:S01]  /*02b0*/  ISETP.NE.AND P0, PT, R3, RZ, PT ;  /* 0x000000ff0300720c */ /* 0x000fe20003f05270 */
[----:B0-----:R-:W-:Y:S01]  /*02c0*/  FADD R4, R5, R2 ;  /* 0x0000000205047221 */ /* 0x001fe20000000000 */
[----:B------:R-:W-:-:S04]  /*02d0*/  NOP ;  /* 0x0000000000007918 */ /* 0x000fc80000000000 */
[----:B------:R-:W-:Y:S01]  /*02e0*/  STS [R9], R4 ;  /* 0x0000000409007388 */ /* 0x000fe20000000800 */
[----:B------:R-:W-:-:S03]  /*02f0*/  NOP ;  /* 0x0000000000007918 */ /* 0x000fc60000000000 */
[----:B------:R-:W0:Y:S02]  /*0300*/  LDS R5, [R9+0x20] ;  /* 0x0000200009057984 */ /* 0x000e240000000800 */
        /* <DEDUP_REMOVED lines=17> */
[----:B------:R0:W-:Y:S01]  /*0420*/  STS [R9], R6 ;  /* 0x0000000609007388 */ /* 0x0001e20000000800 */
[----:B------:R-:W-:Y:S01]  /*0430*/  NOP ;  /* 0x0000000000007918 */ /* 0x000fe20000000000 */
[----:B------:R-:W-:Y:S05]  /*0440*/  @P0 EXIT ;  /* 0x000000000000094d */ /* 0x000fea0003800000 */
[----:B------:R-:W1:Y:S01]  /*0450*/  S2UR UR5, SR_CgaCtaId ;  /* 0x00000000000579c3 */ /* 0x000e620000008800 */
[----:B------:R-:W-:-:S07]  /*0460*/  UMOV UR4, 0x400 ;  /* 0x0000040000047882 */ /* 0x000fce0000000000 */
[----:B------:R-:W2:Y:S01]  /*0470*/  LDC.64 R2, c[0x0][0x388] ;  /* 0x0000e200ff027b82 */ /* 0x000ea20000000a00 */
[----:B-1----:R-:W-:Y:S01]  /*0480*/  ULEA UR4, UR5, UR4, 0x18 ;  /* 0x0000000405047291 */ /* 0x002fe2000f8ec0ff */
[----:B--2---:R-:W-:-:S08]  /*0490*/  IMAD.WIDE.U32 R2, R0, 0x4, R2 ;  /* 0x0000000400027825 */ /* 0x004fd000078e0002 */
[----:B------:R-:W1:Y:S04]  /*04a0*/  LDS R5, [UR4] ;  /* 0x00000004ff057984 */ /* 0x000e680008000800 */
[----:B-1----:R-:W-:Y:S01]  /*04b0*/  STG.E desc[UR6][R2.64], R5 ;  /* 0x0000000502007986 */ /* 0x002fe2000c101906 */
[----:B------:R-:W-:Y:S05]  /*04c0*/  EXIT ;  /* 0x000000000000794d */ /* 0x000fea0003800000 */
.L_x_2:
[----:B------:R-:W-:-:S00]  /*04d0*/  BRA `(.L_x_2) ;  /* 0xfffffffc00fc7947 */ /* 0x000fc0000383ffff */
[----:B------:R-:W-:-:S00]  /*04e0*/  NOP ;  /* 0x0000000000007918 */ /* 0x000fc00000000000 */
        /* <DEDUP_REMOVED lines=9> */
.L_x_3:


//--------------------- .nv.shared._Z9reduce_v4ILi128EEvPfS0_ --------------------------
	.section	.nv.shared._Z9reduce_v4ILi128EEvPfS0_,"aw",@nobits
	.sectionflags	@""
	.align	4
.nv.shared._Z9reduce_v4ILi128EEvPfS0_:
	.zero		1536


//--------------------- .nv.shared.reserved.0     --------------------------
	.section	.nv.shared.reserved.0,"aw",@nobits
	.weak		__nv_reservedSMEM_offset_0_alias
	.size		__nv_reservedSMEM_offset_0_alias, 0, 64
	.other		__nv_reservedSMEM_offset_0_alias,@"STO_CUDA_RESERVED_SHARED STV_DEFAULT"
__nv_reservedSMEM_offset_0_alias:
	.zero		0
	.zero		64


//--------------------- .nv.constant0._Z9reduce_v4ILi128EEvPfS0_ --------------------------
	.section	.nv.constant0._Z9reduce_v4ILi128EEvPfS0_,"a",@progbits
	.sectionflags	@""
	.align	4
.nv.constant0._Z9reduce_v4ILi128EEvPfS0_:
	.zero		912


//--------------------- SYMBOLS --------------------------

	.type		.nv.reservedSmem.offset0,@object
	.size		.nv.reservedSmem.offset0,0x4
	.type		.nv.reservedSmem.cap,@object
	.size		.nv.reservedSmem.cap,0x4
